//
// Generated by NVIDIA NVVM Compiler
//
// Compiler Build ID: CL-36424714
// Cuda compilation tools, release 13.0, V13.0.88
// Based on NVVM 20.0.0
//

.version 9.0
.target sm_100
.address_size 64

	// .globl	_Z13simple_kernelP6float4S0_jjfff

.visible .entry _Z13simple_kernelP6float4S0_jjfff(
	.param .u64 .ptr .align 1 _Z13simple_kernelP6float4S0_jjfff_param_0,
	.param .u64 .ptr .align 1 _Z13simple_kernelP6float4S0_jjfff_param_1,
	.param .u32 _Z13simple_kernelP6float4S0_jjfff_param_2,
	.param .u32 _Z13simple_kernelP6float4S0_jjfff_param_3,
	.param .f32 _Z13simple_kernelP6float4S0_jjfff_param_4,
	.param .f32 _Z13simple_kernelP6float4S0_jjfff_param_5,
	.param .f32 _Z13simple_kernelP6float4S0_jjfff_param_6
)
{


	ret;

}


// ===== COMPILED SASS (sm_100) =====

	.target	sm_100

	.elftype	@"ET_EXEC"


//--------------------- .note.nv.tkinfo           --------------------------
	.section	.note.nv.tkinfo,"",@"SHT_NOTE"
	.sectionflags	@"SHF_NOTE_NV_TKINFO"
	.tkinfo
        /*0018*/ 	.word	0x00000002
        /*0030*/ 	.string	""
        /*0030*/ 	.string	"ptxas"
        /*0030*/ 	.string	"Cuda compilation tools, release 13.0, V13.0.88"
        /*0030*/ 	.string	"Build cuda_13.0.r13.0/compiler.36424714_0"
        /*0030*/ 	.string	"-arch sm_100 -m 64 "



//--------------------- .note.nv.cuinfo           --------------------------
	.section	.note.nv.cuinfo,"",@"SHT_NOTE"
	.sectionflags	@"SHF_NOTE_NV_CUINFO"
        /*0018*/ 	.short	0x0002
        /*001a*/ 	.short	0x0064
        /*001c*/ 	.short	0x0082
	.zero		2


//--------------------- .nv.info                  --------------------------
	.section	.nv.info,"",@"SHT_CUDA_INFO"
	.align	4


	//----- nvinfo : EIATTR_REGCOUNT
	.align		4
        /*0000*/ 	.byte	0x04, 0x2f
        /*0002*/ 	.short	(.L_1 - .L_0)
	.align		4
.L_0:
        /*0004*/ 	.word	index@(_Z13simple_kernelP6float4S0_jjfff)
        /*0008*/ 	.word	0x00000004


	//----- nvinfo : EIATTR_FRAME_SIZE
	.align		4
.L_1:
        /*000c*/ 	.byte	0x04, 0x11
        /*000e*/ 	.short	(.L_3 - .L_2)
	.align		4
.L_2:
        /*0010*/ 	.word	index@(_Z13simple_kernelP6float4S0_jjfff)
        /*0014*/ 	.word	0x00000000


	//----- nvinfo : EIATTR_MIN_STACK_SIZE
	.align		4
.L_3:
        /*0018*/ 	.byte	0x04, 0x12
        /*001a*/ 	.short	(.L_5 - .L_4)
	.align		4
.L_4:
        /*001c*/ 	.word	index@(_Z13simple_kernelP6float4S0_jjfff)
        /*0020*/ 	.word	0x00000000
.L_5:


//--------------------- .nv.compat                --------------------------
	.section	.nv.compat,"",@"SHT_CUDA_COMPAT_INFO"
	.align	4
        /*0000*/ 	.byte	0x02, 0x09, 0x00, 0x00, 0x02, 0x02, 0x01, 0x00, 0x02, 0x05, 0x05, 0x00, 0x03, 0x07, 0x01, 0x01
        /*0010*/ 	.byte	0x02, 0x03, 0x00, 0x00, 0x02, 0x06, 0x01, 0x00, 0x04, 0x0b, 0x08, 0x00, 0x09, 0x00, 0x00, 0x00
        /*0020*/ 	.byte	0x00, 0x00, 0x00, 0x00


//--------------------- .nv.info._Z13simple_kernelP6float4S0_jjfff --------------------------
	.section	.nv.info._Z13simple_kernelP6float4S0_jjfff,"",@"SHT_CUDA_INFO"
	.sectionflags	@""
	.align	4


	//----- nvinfo : EIATTR_CUDA_API_VERSION
	.align		4
        /*0000*/ 	.byte	0x04, 0x37
        /*0002*/ 	.short	(.L_7 - .L_6)
.L_6:
        /*0004*/ 	.word	0x00000082


	//----- nvinfo : EIATTR_KPARAM_INFO
	.align		4
.L_7:
        /*0008*/ 	.byte	0x04, 0x17
        /*000a*/ 	.short	(.L_9 - .L_8)
.L_8:
        /*000c*/ 	.word	0x00000000
        /*0010*/ 	.short	0x0006
        /*0012*/ 	.short	0x0020
        /*0014*/ 	.byte	0x00, 0xf0, 0x11, 0x00


	//----- nvinfo : EIATTR_KPARAM_INFO
	.align		4
.L_9:
        /*0018*/ 	.byte	0x04, 0x17
        /*001a*/ 	.short	(.L_11 - .L_10)
.L_10:
        /*001c*/ 	.word	0x00000000
        /*0020*/ 	.short	0x0005
        /*0022*/ 	.short	0x001c
        /*0024*/ 	.byte	0x00, 0xf0, 0x11, 0x00


	//----- nvinfo : EIATTR_KPARAM_INFO
	.align		4
.L_11:
        /*0028*/ 	.byte	0x04, 0x17
        /*002a*/ 	.short	(.L_13 - .L_12)
.L_12:
        /*002c*/ 	.word	0x00000000
        /*0030*/ 	.short	0x0004
        /*0032*/ 	.short	0x0018
        /*0034*/ 	.byte	0x00, 0xf0, 0x11, 0x00


	//----- nvinfo : EIATTR_KPARAM_INFO
	.align		4
.L_13:
        /*0038*/ 	.byte	0x04, 0x17
        /*003a*/ 	.short	(.L_15 - .L_14)
.L_14:
        /*003c*/ 	.word	0x00000000
        /*0040*/ 	.short	0x0003
        /*0042*/ 	.short	0x0014
        /*0044*/ 	.byte	0x00, 0xf0, 0x11, 0x00


	//----- nvinfo : EIATTR_KPARAM_INFO
	.align		4
.L_15:
        /*0048*/ 	.byte	0x04, 0x17
        /*004a*/ 	.short	(.L_17 - .L_16)
.L_16:
        /*004c*/ 	.word	0x00000000
        /*0050*/ 	.short	0x0002
        /*0052*/ 	.short	0x0010
        /*0054*/ 	.byte	0x00, 0xf0, 0x11, 0x00


	//----- nvinfo : EIATTR_KPARAM_INFO
	.align		4
.L_17:
        /*0058*/ 	.byte	0x04, 0x17
        /*005a*/ 	.short	(.L_19 - .L_18)
.L_18:
        /*005c*/ 	.word	0x00000000
        /*0060*/ 	.short	0x0001
        /*0062*/ 	.short	0x0008
        /*0064*/ 	.byte	0x00, 0xf5, 0x21, 0x00


	//----- nvinfo : EIATTR_KPARAM_INFO
	.align		4
.L_19:
        /*0068*/ 	.byte	0x04, 0x17
        /*006a*/ 	.short	(.L_21 - .L_20)
.L_20:
        /*006c*/ 	.word	0x00000000
        /*0070*/ 	.short	0x0000
        /*0072*/ 	.short	0x0000
        /*0074*/ 	.byte	0x00, 0xf5, 0x21, 0x00


	//----- nvinfo : EIATTR_SPARSE_MMA_MASK
	.align		4
.L_21:
        /*0078*/ 	.byte	0x03, 0x50
        /*007a*/ 	.short	0x0000


	//----- nvinfo : EIATTR_MAXREG_COUNT
	.align		4
        /*007c*/ 	.byte	0x03, 0x1b
        /*007e*/ 	.short	0x00ff


	//----- nvinfo : EIATTR_MERCURY_ISA_VERSION
	.align		4
        /*0080*/ 	.byte	0x03, 0x5f
        /*0082*/ 	.short	0x0101


	//----- nvinfo : EIATTR_VRC_CTA_INIT_COUNT
	.align		4
        /*0084*/ 	.byte	0x02, 0x4a
	.zero		1
	.zero		1


	//----- nvinfo : EIATTR_EXIT_INSTR_OFFSETS
	.align		4
        /*0088*/ 	.byte	0x04, 0x1c
        /*008a*/ 	.short	(.L_23 - .L_22)


	//   ....[0]....
.L_22:
        /*008c*/ 	.word	0x00000010


	//----- nvinfo : EIATTR_CBANK_PARAM_SIZE
	.align		4
.L_23:
        /*0090*/ 	.byte	0x03, 0x19
        /*0092*/ 	.short	0x0024


	//----- nvinfo : EIATTR_PARAM_CBANK
	.align		4
        /*0094*/ 	.byte	0x04, 0x0a
        /*0096*/ 	.short	(.L_25 - .L_24)
	.align		4
.L_24:
        /*0098*/ 	.word	index@(.nv.constant0._Z13simple_kernelP6float4S0_jjfff)
        /*009c*/ 	.short	0x0380
        /*009e*/ 	.short	0x0024


	//----- nvinfo : EIATTR_SW_WAR
	.align		4
.L_25:
        /*00a0*/ 	.byte	0x04, 0x36
        /*00a2*/ 	.short	(.L_27 - .L_26)
.L_26:
        /*00a4*/ 	.word	0x00000008
.L_27:


//--------------------- .nv.callgraph             --------------------------
	.section	.nv.callgraph,"",@"SHT_CUDA_CALLGRAPH"
	.align	4
	.sectionentsize	8
	.align		4
        /*0000*/ 	.word	0x00000000
	.align		4
        /*0004*/ 	.word	0xffffffff
	.align		4
        /*0008*/ 	.word	0x00000000
	.align		4
        /*000c*/ 	.word	0xfffffffe
	.align		4
        /*0010*/ 	.word	0x00000000
	.align		4
        /*0014*/ 	.word	0xfffffffd
	.align		4
        /*0018*/ 	.word	0x00000000
	.align		4
        /*001c*/ 	.word	0xfffffffc


//--------------------- .text._Z13simple_kernelP6float4S0_jjfff --------------------------
	.section	.text._Z13simple_kernelP6float4S0_jjfff,"ax",@progbits
	.align	128
        .global         _Z13simple_kernelP6float4S0_jjfff
        .type           _Z13simple_kernelP6float4S0_jjfff,@function
        .size           _Z13simple_kernelP6float4S0_jjfff,(.L_x_1 - _Z13simple_kernelP6float4S0_jjfff)
        .other          _Z13simple_kernelP6float4S0_jjfff,@"STO_CUDA_ENTRY STV_DEFAULT"
_Z13simple_kernelP6float4S0_jjfff:
.text._Z13simple_kernelP6float4S0_jjfff:
[----:B------:R-:W-:Y:S01]  /*0000*/  LDC R1, c[0x0][0x37c] ;  /* 0x0000df00ff017b82 */ /* 0x000fe20000000800 */
[----:B------:R-:W-:Y:S05]  /*0010*/  EXIT ;  /* 0x000000000000794d */ /* 0x000fea0003800000 */
.L_x_0:
[----:B------:R-:W-:-:S00]  /*0020*/  BRA `(.L_x_0) ;  /* 0xfffffffc00fc7947 */ /* 0x000fc0000383ffff */
[----:B------:R-:W-:-:S00]  /*0030*/  NOP ;  /* 0x0000000000007918 */ /* 0x000fc00000000000 */
        /* <DEDUP_REMOVED lines=12> */
.L_x_1:


//--------------------- .nv.shared.reserved.0     --------------------------
	.section	.nv.shared.reserved.0,"aw",@nobits
	.weak		__nv_reservedSMEM_offset_0_alias
	.size		__nv_reservedSMEM_offset_0_alias, 0, 64
	.other		__nv_reservedSMEM_offset_0_alias,@"STO_CUDA_RESERVED_SHARED STV_DEFAULT"
__nv_reservedSMEM_offset_0_alias:
	.zero		0
	.zero		64


//--------------------- .nv.constant0._Z13simple_kernelP6float4S0_jjfff --------------------------
	.section	.nv.constant0._Z13simple_kernelP6float4S0_jjfff,"a",@progbits
	.sectionflags	@""
	.align	4
.nv.constant0._Z13simple_kernelP6float4S0_jjfff:
	.zero		932


//--------------------- SYMBOLS --------------------------

	.type		.nv.reservedSmem.offset0,@object
	.size		.nv.reservedSmem.offset0,0x4
